//
// Generated by NVIDIA NVVM Compiler
//
// Compiler Build ID: CL-36424714
// Cuda compilation tools, release 13.0, V13.0.88
// Based on NVVM 20.0.0
//

.version 9.0
.target sm_100
.address_size 64

	// .globl	_Z14matrixMultiplyPfS_S_iii
// _ZZ19matrixTiledMultiplyPfS_S_iiiE5tileA has been demoted
// _ZZ19matrixTiledMultiplyPfS_S_iiiE5tileB has been demoted

.visible .entry _Z14matrixMultiplyPfS_S_iii(
	.param .u64 .ptr .align 1 _Z14matrixMultiplyPfS_S_iii_param_0,
	.param .u64 .ptr .align 1 _Z14matrixMultiplyPfS_S_iii_param_1,
	.param .u64 .ptr .align 1 _Z14matrixMultiplyPfS_S_iii_param_2,
	.param .u32 _Z14matrixMultiplyPfS_S_iii_param_3,
	.param .u32 _Z14matrixMultiplyPfS_S_iii_param_4,
	.param .u32 _Z14matrixMultiplyPfS_S_iii_param_5
)
{
	.reg .pred 	%p<13>;
	.reg .b32 	%r<41>;
	.reg .b32 	%f<68>;
	.reg .b64 	%rd<53>;

	ld.param.u64 	%rd7, [_Z14matrixMultiplyPfS_S_iii_param_0];
	ld.param.u64 	%rd8, [_Z14matrixMultiplyPfS_S_iii_param_1];
	ld.param.u64 	%rd6, [_Z14matrixMultiplyPfS_S_iii_param_2];
	ld.param.u32 	%r20, [_Z14matrixMultiplyPfS_S_iii_param_3];
	ld.param.u32 	%r18, [_Z14matrixMultiplyPfS_S_iii_param_4];
	ld.param.u32 	%r19, [_Z14matrixMultiplyPfS_S_iii_param_5];
	cvta.to.global.u64 	%rd1, %rd8;
	cvta.to.global.u64 	%rd2, %rd7;
	mov.u32 	%r21, %ctaid.y;
	mov.u32 	%r22, %ntid.y;
	mov.u32 	%r23, %tid.y;
	mad.lo.s32 	%r1, %r21, %r22, %r23;
	mov.u32 	%r24, %ctaid.x;
	mov.u32 	%r25, %ntid.x;
	mov.u32 	%r26, %tid.x;
	mad.lo.s32 	%r2, %r24, %r25, %r26;
	setp.ge.s32 	%p1, %r1, %r20;
	setp.ge.s32 	%p2, %r2, %r19;
	or.pred  	%p3, %p1, %p2;
	@%p3 bra 	$L__BB0_14;
	setp.lt.s32 	%p4, %r18, 1;
	mov.f32 	%f67, 0f00000000;
	@%p4 bra 	$L__BB0_13;
	mul.lo.s32 	%r3, %r18, %r1;
	and.b32  	%r4, %r18, 7;
	setp.lt.u32 	%p5, %r18, 8;
	mov.f32 	%f67, 0f00000000;
	mov.b32 	%r39, 0;
	@%p5 bra 	$L__BB0_5;
	and.b32  	%r39, %r18, 2147483640;
	neg.s32 	%r37, %r39;
	shl.b32 	%r7, %r19, 3;
	mul.wide.u32 	%rd9, %r3, 4;
	add.s64 	%rd10, %rd9, %rd2;
	add.s64 	%rd52, %rd10, 16;
	mov.f32 	%f67, 0f00000000;
	mul.wide.s32 	%rd13, %r19, 4;
	mov.u32 	%r36, %r2;
$L__BB0_4:
	.pragma "nounroll";
	ld.global.f32 	%f17, [%rd52+-16];
	mul.wide.s32 	%rd11, %r36, 4;
	add.s64 	%rd12, %rd1, %rd11;
	ld.global.f32 	%f18, [%rd12];
	fma.rn.f32 	%f19, %f17, %f18, %f67;
	ld.global.f32 	%f20, [%rd52+-12];
	add.s64 	%rd14, %rd12, %rd13;
	ld.global.f32 	%f21, [%rd14];
	fma.rn.f32 	%f22, %f20, %f21, %f19;
	ld.global.f32 	%f23, [%rd52+-8];
	add.s64 	%rd15, %rd14, %rd13;
	ld.global.f32 	%f24, [%rd15];
	fma.rn.f32 	%f25, %f23, %f24, %f22;
	ld.global.f32 	%f26, [%rd52+-4];
	add.s64 	%rd16, %rd15, %rd13;
	ld.global.f32 	%f27, [%rd16];
	fma.rn.f32 	%f28, %f26, %f27, %f25;
	ld.global.f32 	%f29, [%rd52];
	add.s64 	%rd17, %rd16, %rd13;
	ld.global.f32 	%f30, [%rd17];
	fma.rn.f32 	%f31, %f29, %f30, %f28;
	ld.global.f32 	%f32, [%rd52+4];
	add.s64 	%rd18, %rd17, %rd13;
	ld.global.f32 	%f33, [%rd18];
	fma.rn.f32 	%f34, %f32, %f33, %f31;
	ld.global.f32 	%f35, [%rd52+8];
	add.s64 	%rd19, %rd18, %rd13;
	ld.global.f32 	%f36, [%rd19];
	fma.rn.f32 	%f37, %f35, %f36, %f34;
	ld.global.f32 	%f38, [%rd52+12];
	add.s64 	%rd20, %rd19, %rd13;
	ld.global.f32 	%f39, [%rd20];
	fma.rn.f32 	%f67, %f38, %f39, %f37;
	add.s32 	%r37, %r37, 8;
	add.s32 	%r36, %r36, %r7;
	add.s64 	%rd52, %rd52, 32;
	setp.ne.s32 	%p6, %r37, 0;
	@%p6 bra 	$L__BB0_4;
$L__BB0_5:
	setp.eq.s32 	%p7, %r4, 0;
	@%p7 bra 	$L__BB0_13;
	and.b32  	%r13, %r18, 3;
	setp.lt.u32 	%p8, %r4, 4;
	@%p8 bra 	$L__BB0_8;
	add.s32 	%r28, %r39, %r3;
	mul.wide.u32 	%rd21, %r28, 4;
	add.s64 	%rd22, %rd2, %rd21;
	ld.global.f32 	%f41, [%rd22];
	mad.lo.s32 	%r29, %r39, %r19, %r2;
	mul.wide.s32 	%rd23, %r29, 4;
	add.s64 	%rd24, %rd1, %rd23;
	ld.global.f32 	%f42, [%rd24];
	fma.rn.f32 	%f43, %f41, %f42, %f67;
	cvt.u64.u32 	%rd25, %r3;
	cvt.u64.u32 	%rd26, %r39;
	add.s64 	%rd27, %rd26, %rd25;
	shl.b64 	%rd28, %rd27, 2;
	add.s64 	%rd29, %rd2, %rd28;
	ld.global.f32 	%f44, [%rd29+4];
	mul.wide.s32 	%rd30, %r19, 4;
	add.s64 	%rd31, %rd24, %rd30;
	ld.global.f32 	%f45, [%rd31];
	fma.rn.f32 	%f46, %f44, %f45, %f43;
	ld.global.f32 	%f47, [%rd29+8];
	add.s64 	%rd32, %rd31, %rd30;
	ld.global.f32 	%f48, [%rd32];
	fma.rn.f32 	%f49, %f47, %f48, %f46;
	ld.global.f32 	%f50, [%rd29+12];
	add.s64 	%rd33, %rd32, %rd30;
	ld.global.f32 	%f51, [%rd33];
	fma.rn.f32 	%f67, %f50, %f51, %f49;
	add.s32 	%r39, %r39, 4;
$L__BB0_8:
	setp.eq.s32 	%p9, %r13, 0;
	@%p9 bra 	$L__BB0_13;
	setp.eq.s32 	%p10, %r13, 1;
	@%p10 bra 	$L__BB0_11;
	add.s32 	%r30, %r39, %r3;
	mul.wide.u32 	%rd34, %r30, 4;
	add.s64 	%rd35, %rd2, %rd34;
	ld.global.f32 	%f53, [%rd35];
	mad.lo.s32 	%r31, %r39, %r19, %r2;
	mul.wide.s32 	%rd36, %r31, 4;
	add.s64 	%rd37, %rd1, %rd36;
	ld.global.f32 	%f54, [%rd37];
	fma.rn.f32 	%f55, %f53, %f54, %f67;
	cvt.u64.u32 	%rd38, %r3;
	cvt.u64.u32 	%rd39, %r39;
	add.s64 	%rd40, %rd39, %rd38;
	shl.b64 	%rd41, %rd40, 2;
	add.s64 	%rd42, %rd2, %rd41;
	ld.global.f32 	%f56, [%rd42+4];
	mul.wide.s32 	%rd43, %r19, 4;
	add.s64 	%rd44, %rd37, %rd43;
	ld.global.f32 	%f57, [%rd44];
	fma.rn.f32 	%f67, %f56, %f57, %f55;
	add.s32 	%r39, %r39, 2;
$L__BB0_11:
	and.b32  	%r32, %r18, 1;
	setp.eq.b32 	%p11, %r32, 1;
	not.pred 	%p12, %p11;
	@%p12 bra 	$L__BB0_13;
	add.s32 	%r33, %r39, %r3;
	mul.wide.u32 	%rd45, %r33, 4;
	add.s64 	%rd46, %rd2, %rd45;
	ld.global.f32 	%f58, [%rd46];
	mad.lo.s32 	%r34, %r39, %r19, %r2;
	mul.wide.s32 	%rd47, %r34, 4;
	add.s64 	%rd48, %rd1, %rd47;
	ld.global.f32 	%f59, [%rd48];
	fma.rn.f32 	%f67, %f58, %f59, %f67;
$L__BB0_13:
	mad.lo.s32 	%r35, %r19, %r1, %r2;
	cvta.to.global.u64 	%rd49, %rd6;
	mul.wide.s32 	%rd50, %r35, 4;
	add.s64 	%rd51, %rd49, %rd50;
	st.global.f32 	[%rd51], %f67;
$L__BB0_14:
	ret;

}
	// .globl	_Z19matrixTiledMultiplyPfS_S_iii
.visible .entry _Z19matrixTiledMultiplyPfS_S_iii(
	.param .u64 .ptr .align 1 _Z19matrixTiledMultiplyPfS_S_iii_param_0,
	.param .u64 .ptr .align 1 _Z19matrixTiledMultiplyPfS_S_iii_param_1,
	.param .u64 .ptr .align 1 _Z19matrixTiledMultiplyPfS_S_iii_param_2,
	.param .u32 _Z19matrixTiledMultiplyPfS_S_iii_param_3,
	.param .u32 _Z19matrixTiledMultiplyPfS_S_iii_param_4,
	.param .u32 _Z19matrixTiledMultiplyPfS_S_iii_param_5
)
{
	.reg .pred 	%p<12>;
	.reg .b32 	%r<43>;
	.reg .b32 	%f<63>;
	.reg .b64 	%rd<13>;
	// demoted variable
	.shared .align 4 .b8 _ZZ19matrixTiledMultiplyPfS_S_iiiE5tileA[1024];
	// demoted variable
	.shared .align 4 .b8 _ZZ19matrixTiledMultiplyPfS_S_iiiE5tileB[1024];
	ld.param.u64 	%rd4, [_Z19matrixTiledMultiplyPfS_S_iii_param_0];
	ld.param.u64 	%rd5, [_Z19matrixTiledMultiplyPfS_S_iii_param_1];
	ld.param.u64 	%rd6, [_Z19matrixTiledMultiplyPfS_S_iii_param_2];
	ld.param.u32 	%r24, [_Z19matrixTiledMultiplyPfS_S_iii_param_3];
	ld.param.u32 	%r25, [_Z19matrixTiledMultiplyPfS_S_iii_param_4];
	ld.param.u32 	%r26, [_Z19matrixTiledMultiplyPfS_S_iii_param_5];
	mov.u32 	%r38, %tid.x;
	mov.u32 	%r40, %tid.y;
	mov.u32 	%r27, %ctaid.y;
	shl.b32 	%r28, %r27, 4;
	add.s32 	%r3, %r28, %r40;
	mov.u32 	%r29, %ctaid.x;
	shl.b32 	%r4, %r29, 4;
	add.s32 	%r5, %r4, %r38;
	setp.lt.s32 	%p1, %r25, 1;
	mov.f32 	%f62, 0f00000000;
	@%p1 bra 	$L__BB1_7;
	add.s32 	%r30, %r25, 15;
	shr.u32 	%r31, %r30, 4;
	shl.b32 	%r32, %r40, 6;
	mov.u32 	%r33, _ZZ19matrixTiledMultiplyPfS_S_iiiE5tileA;
	add.s32 	%r6, %r33, %r32;
	shl.b32 	%r34, %r38, 2;
	add.s32 	%r7, %r6, %r34;
	mov.u32 	%r35, _ZZ19matrixTiledMultiplyPfS_S_iiiE5tileB;
	add.s32 	%r9, %r35, %r34;
	add.s32 	%r8, %r9, %r32;
	neg.s32 	%r42, %r31;
	mad.lo.s32 	%r36, %r40, %r26, %r38;
	add.s32 	%r41, %r36, %r4;
	shl.b32 	%r12, %r26, 4;
	mad.lo.s32 	%r39, %r25, %r3, %r38;
	cvta.to.global.u64 	%rd1, %rd4;
	cvta.to.global.u64 	%rd2, %rd5;
	mov.f32 	%f62, 0f00000000;
$L__BB1_2:
	setp.ge.s32 	%p2, %r3, %r24;
	mul.wide.s32 	%rd7, %r39, 4;
	add.s64 	%rd3, %rd1, %rd7;
	setp.ge.s32 	%p3, %r38, %r25;
	mov.f32 	%f60, 0f00000000;
	or.pred  	%p4, %p2, %p3;
	@%p4 bra 	$L__BB1_4;
	ld.global.f32 	%f60, [%rd3];
$L__BB1_4:
	setp.ge.s32 	%p5, %r5, %r26;
	st.shared.f32 	[%r7], %f60;
	setp.ge.s32 	%p6, %r40, %r25;
	mov.f32 	%f61, 0f00000000;
	or.pred  	%p7, %p5, %p6;
	@%p7 bra 	$L__BB1_6;
	mul.wide.s32 	%rd8, %r41, 4;
	add.s64 	%rd9, %rd2, %rd8;
	ld.global.f32 	%f61, [%rd9];
$L__BB1_6:
	st.shared.f32 	[%r8], %f61;
	bar.sync 	0;
	ld.shared.f32 	%f12, [%r6];
	ld.shared.f32 	%f13, [%r9];
	fma.rn.f32 	%f14, %f12, %f13, %f62;
	ld.shared.f32 	%f15, [%r6+4];
	ld.shared.f32 	%f16, [%r9+64];
	fma.rn.f32 	%f17, %f15, %f16, %f14;
	ld.shared.f32 	%f18, [%r6+8];
	ld.shared.f32 	%f19, [%r9+128];
	fma.rn.f32 	%f20, %f18, %f19, %f17;
	ld.shared.f32 	%f21, [%r6+12];
	ld.shared.f32 	%f22, [%r9+192];
	fma.rn.f32 	%f23, %f21, %f22, %f20;
	ld.shared.f32 	%f24, [%r6+16];
	ld.shared.f32 	%f25, [%r9+256];
	fma.rn.f32 	%f26, %f24, %f25, %f23;
	ld.shared.f32 	%f27, [%r6+20];
	ld.shared.f32 	%f28, [%r9+320];
	fma.rn.f32 	%f29, %f27, %f28, %f26;
	ld.shared.f32 	%f30, [%r6+24];
	ld.shared.f32 	%f31, [%r9+384];
	fma.rn.f32 	%f32, %f30, %f31, %f29;
	ld.shared.f32 	%f33, [%r6+28];
	ld.shared.f32 	%f34, [%r9+448];
	fma.rn.f32 	%f35, %f33, %f34, %f32;
	ld.shared.f32 	%f36, [%r6+32];
	ld.shared.f32 	%f37, [%r9+512];
	fma.rn.f32 	%f38, %f36, %f37, %f35;
	ld.shared.f32 	%f39, [%r6+36];
	ld.shared.f32 	%f40, [%r9+576];
	fma.rn.f32 	%f41, %f39, %f40, %f38;
	ld.shared.f32 	%f42, [%r6+40];
	ld.shared.f32 	%f43, [%r9+640];
	fma.rn.f32 	%f44, %f42, %f43, %f41;
	ld.shared.f32 	%f45, [%r6+44];
	ld.shared.f32 	%f46, [%r9+704];
	fma.rn.f32 	%f47, %f45, %f46, %f44;
	ld.shared.f32 	%f48, [%r6+48];
	ld.shared.f32 	%f49, [%r9+768];
	fma.rn.f32 	%f50, %f48, %f49, %f47;
	ld.shared.f32 	%f51, [%r6+52];
	ld.shared.f32 	%f52, [%r9+832];
	fma.rn.f32 	%f53, %f51, %f52, %f50;
	ld.shared.f32 	%f54, [%r6+56];
	ld.shared.f32 	%f55, [%r9+896];
	fma.rn.f32 	%f56, %f54, %f55, %f53;
	ld.shared.f32 	%f57, [%r6+60];
	ld.shared.f32 	%f58, [%r9+960];
	fma.rn.f32 	%f62, %f57, %f58, %f56;
	bar.sync 	0;
	add.s32 	%r42, %r42, 1;
	setp.ne.s32 	%p8, %r42, 0;
	add.s32 	%r41, %r41, %r12;
	add.s32 	%r40, %r40, 16;
	add.s32 	%r39, %r39, 16;
	add.s32 	%r38, %r38, 16;
	@%p8 bra 	$L__BB1_2;
$L__BB1_7:
	setp.ge.s32 	%p9, %r3, %r24;
	setp.ge.s32 	%p10, %r5, %r26;
	or.pred  	%p11, %p9, %p10;
	@%p11 bra 	$L__BB1_9;
	mad.lo.s32 	%r37, %r26, %r3, %r5;
	cvta.to.global.u64 	%rd10, %rd6;
	mul.wide.s32 	%rd11, %r37, 4;
	add.s64 	%rd12, %rd10, %rd11;
	st.global.f32 	[%rd12], %f62;
$L__BB1_9:
	ret;

}


// ===== COMPILED SASS (sm_100) =====

	.target	sm_100

	.elftype	@"ET_EXEC"


//--------------------- .note.nv.tkinfo           --------------------------
	.section	.note.nv.tkinfo,"",@"SHT_NOTE"
	.sectionflags	@"SHF_NOTE_NV_TKINFO"
	.tkinfo
        /*0018*/ 	.word	0x00000002
        /*0030*/ 	.string	""
        /*0030*/ 	.string	"ptxas"
        /*0030*/ 	.string	"Cuda compilation tools, release 13.0, V13.0.88"
        /*0030*/ 	.string	"Build cuda_13.0.r13.0/compiler.36424714_0"
        /*0030*/ 	.string	"-arch sm_100 -m 64 "



//--------------------- .note.nv.cuinfo           --------------------------
	.section	.note.nv.cuinfo,"",@"SHT_NOTE"
	.sectionflags	@"SHF_NOTE_NV_CUINFO"
        /*0018*/ 	.short	0x0002
        /*001a*/ 	.short	0x0064
        /*001c*/ 	.short	0x0082
	.zero		2


//--------------------- .nv.info                  --------------------------
	.section	.nv.info,"",@"SHT_CUDA_INFO"
	.align	4


	//----- nvinfo : EIATTR_REGCOUNT
	.align		4
        /*0000*/ 	.byte	0x04, 0x2f
        /*0002*/ 	.short	(.L_1 - .L_0)
	.align		4
.L_0:
        /*0004*/ 	.word	index@(_Z14matrixMultiplyPfS_S_iii)
        /*0008*/ 	.word	0x00000020


	//----- nvinfo : EIATTR_FRAME_SIZE
	.align		4
.L_1:
        /*000c*/ 	.byte	0x04, 0x11
        /*000e*/ 	.short	(.L_3 - .L_2)
	.align		4
.L_2:
        /*0010*/ 	.word	index@(_Z14matrixMultiplyPfS_S_iii)
        /*0014*/ 	.word	0x00000000


	//----- nvinfo : EIATTR_REGCOUNT
	.align		4
.L_3:
        /*0018*/ 	.byte	0x04, 0x2f
        /*001a*/ 	.short	(.L_5 - .L_4)
	.align		4
.L_4:
        /*001c*/ 	.word	index@(_Z19matrixTiledMultiplyPfS_S_iii)
        /*0020*/ 	.word	0x00000020


	//----- nvinfo : EIATTR_FRAME_SIZE
	.align		4
.L_5:
        /*0024*/ 	.byte	0x04, 0x11
        /*0026*/ 	.short	(.L_7 - .L_6)
	.align		4
.L_6:
        /*0028*/ 	.word	index@(_Z19matrixTiledMultiplyPfS_S_iii)
        /*002c*/ 	.word	0x00000000


	//----- nvinfo : EIATTR_MIN_STACK_SIZE
	.align		4
.L_7:
        /*0030*/ 	.byte	0x04, 0x12
        /*0032*/ 	.short	(.L_9 - .L_8)
	.align		4
.L_8:
        /*0034*/ 	.word	index@(_Z19matrixTiledMultiplyPfS_S_iii)
        /*0038*/ 	.word	0x00000000


	//----- nvinfo : EIATTR_MIN_STACK_SIZE
	.align		4
.L_9:
        /*003c*/ 	.byte	0x04, 0x12
        /*003e*/ 	.short	(.L_11 - .L_10)
	.align		4
.L_10:
        /*0040*/ 	.word	index@(_Z14matrixMultiplyPfS_S_iii)
        /*0044*/ 	.word	0x00000000
.L_11:


//--------------------- .nv.compat                --------------------------
	.section	.nv.compat,"",@"SHT_CUDA_COMPAT_INFO"
	.align	4
        /*0000*/ 	.byte	0x02, 0x09, 0x00, 0x00, 0x02, 0x02, 0x01, 0x00, 0x02, 0x05, 0x05, 0x00, 0x03, 0x07, 0x01, 0x01
        /*0010*/ 	.byte	0x02, 0x03, 0x00, 0x00, 0x02, 0x06, 0x01, 0x00, 0x04, 0x0b, 0x08, 0x00, 0x09, 0x00, 0x00, 0x00
        /*0020*/ 	.byte	0x00, 0x00, 0x00, 0x00


//--------------------- .nv.info._Z19matrixTiledMultiplyPfS_S_iii --------------------------
	.section	.nv.info._Z19matrixTiledMultiplyPfS_S_iii,"",@"SHT_CUDA_INFO"
	.sectionflags	@""
	.align	4


	//----- nvinfo : EIATTR_CUDA_API_VERSION
	.align		4
        /*0000*/ 	.byte	0x04, 0x37
        /*0002*/ 	.short	(.L_13 - .L_12)
.L_12:
        /*0004*/ 	.word	0x00000082


	//----- nvinfo : EIATTR_KPARAM_INFO
	.align		4
.L_13:
        /*0008*/ 	.byte	0x04, 0x17
        /*000a*/ 	.short	(.L_15 - .L_14)
.L_14:
        /*000c*/ 	.word	0x00000000
        /*0010*/ 	.short	0x0005
        /*0012*/ 	.short	0x0020
        /*0014*/ 	.byte	0x00, 0xf0, 0x11, 0x00


	//----- nvinfo : EIATTR_KPARAM_INFO
	.align		4
.L_15:
        /*0018*/ 	.byte	0x04, 0x17
        /*001a*/ 	.short	(.L_17 - .L_16)
.L_16:
        /*001c*/ 	.word	0x00000000
        /*0020*/ 	.short	0x0004
        /*0022*/ 	.short	0x001c
        /*0024*/ 	.byte	0x00, 0xf0, 0x11, 0x00


	//----- nvinfo : EIATTR_KPARAM_INFO
	.align		4
.L_17:
        /*0028*/ 	.byte	0x04, 0x17
        /*002a*/ 	.short	(.L_19 - .L_18)
.L_18:
        /*002c*/ 	.word	0x00000000
        /*0030*/ 	.short	0x0003
        /*0032*/ 	.short	0x0018
        /*0034*/ 	.byte	0x00, 0xf0, 0x11, 0x00


	//----- nvinfo : EIATTR_KPARAM_INFO
	.align		4
.L_19:
        /*0038*/ 	.byte	0x04, 0x17
        /*003a*/ 	.short	(.L_21 - .L_20)
.L_20:
        /*003c*/ 	.word	0x00000000
        /*0040*/ 	.short	0x0002
        /*0042*/ 	.short	0x0010
        /*0044*/ 	.byte	0x00, 0xf5, 0x21, 0x00


	//----- nvinfo : EIATTR_KPARAM_INFO
	.align		4
.L_21:
        /*0048*/ 	.byte	0x04, 0x17
        /*004a*/ 	.short	(.L_23 - .L_22)
.L_22:
        /*004c*/ 	.word	0x00000000
        /*0050*/ 	.short	0x0001
        /*0052*/ 	.short	0x0008
        /*0054*/ 	.byte	0x00, 0xf5, 0x21, 0x00


	//----- nvinfo : EIATTR_KPARAM_INFO
	.align		4
.L_23:
        /*0058*/ 	.byte	0x04, 0x17
        /*005a*/ 	.short	(.L_25 - .L_24)
.L_24:
        /*005c*/ 	.word	0x00000000
        /*0060*/ 	.short	0x0000
        /*0062*/ 	.short	0x0000
        /*0064*/ 	.byte	0x00, 0xf5, 0x21, 0x00


	//----- nvinfo : EIATTR_SPARSE_MMA_MASK
	.align		4
.L_25:
        /*0068*/ 	.byte	0x03, 0x50
        /*006a*/ 	.short	0x0000


	//----- nvinfo : EIATTR_MAXREG_COUNT
	.align		4
        /*006c*/ 	.byte	0x03, 0x1b
        /*006e*/ 	.short	0x00ff


	//----- nvinfo : EIATTR_NUM_BARRIERS
	.align		4
        /*0070*/ 	.byte	0x02, 0x4c
        /*0072*/ 	.byte	0x01
	.zero		1


	//----- nvinfo : EIATTR_MERCURY_ISA_VERSION
	.align		4
        /*0074*/ 	.byte	0x03, 0x5f
        /*0076*/ 	.short	0x0101


	//----- nvinfo : EIATTR_VRC_CTA_INIT_COUNT
	.align		4
        /*0078*/ 	.byte	0x02, 0x4a
	.zero		1
	.zero		1


	//----- nvinfo : EIATTR_EXIT_INSTR_OFFSETS
	.align		4
        /*007c*/ 	.byte	0x04, 0x1c
        /*007e*/ 	.short	(.L_27 - .L_26)


	//   ....[0]....
.L_26:
        /*0080*/ 	.word	0x000005e0


	//   ....[1]....
        /*0084*/ 	.word	0x00000630


	//----- nvinfo : EIATTR_CBANK_PARAM_SIZE
	.align		4
.L_27:
        /*0088*/ 	.byte	0x03, 0x19
        /*008a*/ 	.short	0x0024


	//----- nvinfo : EIATTR_PARAM_CBANK
	.align		4
        /*008c*/ 	.byte	0x04, 0x0a
        /*008e*/ 	.short	(.L_29 - .L_28)
	.align		4
.L_28:
        /*0090*/ 	.word	index@(.nv.constant0._Z19matrixTiledMultiplyPfS_S_iii)
        /*0094*/ 	.short	0x0380
        /*0096*/ 	.short	0x0024


	//----- nvinfo : EIATTR_SW_WAR
	.align		4
.L_29:
        /*0098*/ 	.byte	0x04, 0x36
        /*009a*/ 	.short	(.L_31 - .L_30)
.L_30:
        /*009c*/ 	.word	0x00000008
.L_31:


//--------------------- .nv.info._Z14matrixMultiplyPfS_S_iii --------------------------
	.section	.nv.info._Z14matrixMultiplyPfS_S_iii,"",@"SHT_CUDA_INFO"
	.sectionflags	@""
	.align	4


	//----- nvinfo : EIATTR_CUDA_API_VERSION
	.align		4
        /*0000*/ 	.byte	0x04, 0x37
        /*0002*/ 	.short	(.L_33 - .L_32)
.L_32:
        /*0004*/ 	.word	0x00000082


	//----- nvinfo : EIATTR_KPARAM_INFO
	.align		4
.L_33:
        /*0008*/ 	.byte	0x04, 0x17
        /*000a*/ 	.short	(.L_35 - .L_34)
.L_34:
        /*000c*/ 	.word	0x00000000
        /*0010*/ 	.short	0x0005
        /*0012*/ 	.short	0x0020
        /*0014*/ 	.byte	0x00, 0xf0, 0x11, 0x00


	//----- nvinfo : EIATTR_KPARAM_INFO
	.align		4
.L_35:
        /*0018*/ 	.byte	0x04, 0x17
        /*001a*/ 	.short	(.L_37 - .L_36)
.L_36:
        /*001c*/ 	.word	0x00000000
        /*0020*/ 	.short	0x0004
        /*0022*/ 	.short	0x001c
        /*0024*/ 	.byte	0x00, 0xf0, 0x11, 0x00


	//----- nvinfo : EIATTR_KPARAM_INFO
	.align		4
.L_37:
        /*0028*/ 	.byte	0x04, 0x17
        /*002a*/ 	.short	(.L_39 - .L_38)
.L_38:
        /*002c*/ 	.word	0x00000000
        /*0030*/ 	.short	0x0003
        /*0032*/ 	.short	0x0018
        /*0034*/ 	.byte	0x00, 0xf0, 0x11, 0x00


	//----- nvinfo : EIATTR_KPARAM_INFO
	.align		4
.L_39:
        /*0038*/ 	.byte	0x04, 0x17
        /*003a*/ 	.short	(.L_41 - .L_40)
.L_40:
        /*003c*/ 	.word	0x00000000
        /*0040*/ 	.short	0x0002
        /*0042*/ 	.short	0x0010
        /*0044*/ 	.byte	0x00, 0xf5, 0x21, 0x00


	//----- nvinfo : EIATTR_KPARAM_INFO
	.align		4
.L_41:
        /*0048*/ 	.byte	0x04, 0x17
        /*004a*/ 	.short	(.L_43 - .L_42)
.L_42:
        /*004c*/ 	.word	0x00000000
        /*0050*/ 	.short	0x0001
        /*0052*/ 	.short	0x0008
        /*0054*/ 	.byte	0x00, 0xf5, 0x21, 0x00


	//----- nvinfo : EIATTR_KPARAM_INFO
	.align		4
.L_43:
        /*0058*/ 	.byte	0x04, 0x17
        /*005a*/ 	.short	(.L_45 - .L_44)
.L_44:
        /*005c*/ 	.word	0x00000000
        /*0060*/ 	.short	0x0000
        /*0062*/ 	.short	0x0000
        /*0064*/ 	.byte	0x00, 0xf5, 0x21, 0x00


	//----- nvinfo : EIATTR_SPARSE_MMA_MASK
	.align		4
.L_45:
        /*0068*/ 	.byte	0x03, 0x50
        /*006a*/ 	.short	0x0000


	//----- nvinfo : EIATTR_MAXREG_COUNT
	.align		4
        /*006c*/ 	.byte	0x03, 0x1b
        /*006e*/ 	.short	0x00ff


	//----- nvinfo : EIATTR_MERCURY_ISA_VERSION
	.align		4
        /*0070*/ 	.byte	0x03, 0x5f
        /*0072*/ 	.short	0x0101


	//----- nvinfo : EIATTR_VRC_CTA_INIT_COUNT
	.align		4
        /*0074*/ 	.byte	0x02, 0x4a
	.zero		1
	.zero		1


	//----- nvinfo : EIATTR_EXIT_INSTR_OFFSETS
	.align		4
        /*0078*/ 	.byte	0x04, 0x1c
        /*007a*/ 	.short	(.L_47 - .L_46)


	//   ....[0]....
.L_46:
        /*007c*/ 	.word	0x000000d0


	//   ....[1]....
        /*0080*/ 	.word	0x000008f0


	//----- nvinfo : EIATTR_CBANK_PARAM_SIZE
	.align		4
.L_47:
        /*0084*/ 	.byte	0x03, 0x19
        /*0086*/ 	.short	0x0024


	//----- nvinfo : EIATTR_PARAM_CBANK
	.align		4
        /*0088*/ 	.byte	0x04, 0x0a
        /*008a*/ 	.short	(.L_49 - .L_48)
	.align		4
.L_48:
        /*008c*/ 	.word	index@(.nv.constant0._Z14matrixMultiplyPfS_S_iii)
        /*0090*/ 	.short	0x0380
        /*0092*/ 	.short	0x0024


	//----- nvinfo : EIATTR_SW_WAR
	.align		4
.L_49:
        /*0094*/ 	.byte	0x04, 0x36
        /*0096*/ 	.short	(.L_51 - .L_50)
.L_50:
        /*0098*/ 	.word	0x00000008
.L_51:


//--------------------- .nv.callgraph             --------------------------
	.section	.nv.callgraph,"",@"SHT_CUDA_CALLGRAPH"
	.align	4
	.sectionentsize	8
	.align		4
        /*0000*/ 	.word	0x00000000
	.align		4
        /*0004*/ 	.word	0xffffffff
	.align		4
        /*0008*/ 	.word	0x00000000
	.align		4
        /*000c*/ 	.word	0xfffffffe
	.align		4
        /*0010*/ 	.word	0x00000000
	.align		4
        /*0014*/ 	.word	0xfffffffd
	.align		4
        /*0018*/ 	.word	0x00000000
	.align		4
        /*001c*/ 	.word	0xfffffffc


//--------------------- .text._Z19matrixTiledMultiplyPfS_S_iii --------------------------
	.section	.text._Z19matrixTiledMultiplyPfS_S_iii,"ax",@progbits
	.align	128
        .global         _Z19matrixTiledMultiplyPfS_S_iii
        .type           _Z19matrixTiledMultiplyPfS_S_iii,@function
        .size           _Z19matrixTiledMultiplyPfS_S_iii,(.L_x_8 - _Z19matrixTiledMultiplyPfS_S_iii)
        .other          _Z19matrixTiledMultiplyPfS_S_iii,@"STO_CUDA_ENTRY STV_DEFAULT"
_Z19matrixTiledMultiplyPfS_S_iii:
.text._Z19matrixTiledMultiplyPfS_S_iii:
[----:B------:R-:W-:Y:S01]  /*0000*/  LDC R1, c[0x0][0x37c] ;  /* 0x0000df00ff017b82 */ /* 0x000fe20000000800 */
[----:B------:R-:W0:Y:S01]  /*0010*/  S2R R0, SR_TID.Y ;  /* 0x0000000000007919 */ /* 0x000e220000002200 */
[----:B------:R-:W1:Y:S01]  /*0020*/  LDCU UR10, c[0x0][0x39c] ;  /* 0x00007380ff0a77ac */ /* 0x000e620008000800 */
[----:B------:R-:W-:Y:S01]  /*0030*/  HFMA2 R23, -RZ, RZ, 0, 0 ;  /* 0x00000000ff177431 */ /* 0x000fe200000001ff */
[----:B------:R-:W0:Y:S01]  /*0040*/  S2R R3, SR_CTAID.Y ;  /* 0x0000000000037919 */ /* 0x000e220000002600 */
[----:B------:R-:W2:Y:S01]  /*0050*/  LDCU UR14, c[0x0][0x3a0] ;  /* 0x00007400ff0e77ac */ /* 0x000ea20008000800 */
[----:B------:R-:W3:Y:S01]  /*0060*/  S2R R21, SR_TID.X ;  /* 0x0000000000157919 */ /* 0x000ee20000002100 */
[----:B------:R-:W4:Y:S01]  /*0070*/  LDCU.64 UR8, c[0x0][0x358] ;  /* 0x00006b00ff0877ac */ /* 0x000f220008000a00 */
[----:B------:R-:W3:Y:S01]  /*0080*/  S2R R4, SR_CTAID.X ;  /* 0x0000000000047919 */ /* 0x000ee20000002500 */
[----:B-1----:R-:W-:Y:S01]  /*0090*/  UISETP.GE.AND UP0, UPT, UR10, 0x1, UPT ;  /* 0x000000010a00788c */ /* 0x002fe2000bf06270 */
[----:B0-----:R-:W-:-:S02]  /*00a0*/  LEA R12, R3, R0, 0x4 ;  /* 0x00000000030c7211 */ /* 0x001fc400078e20ff */
[----:B---3--:R-:W-:-:S06]  /*00b0*/  LEA R13, R4, R21, 0x4 ;  /* 0x00000015040d7211 */ /* 0x008fcc00078e20ff */
[----:B--2-4-:R-:W-:Y:S05]  /*00c0*/  BRA.U !UP0, `(.L_x_0) ;  /* 0x0000000508387547 */ /* 0x014fea000b800000 */
[----:B------:R-:W0:Y:S01]  /*00d0*/  S2UR UR7, SR_CgaCtaId ;  /* 0x00000000000779c3 */ /* 0x000e220000008800 */
[----:B------:R-:W1:Y:S01]  /*00e0*/  LDCU UR11, c[0x0][0x3a0] ;  /* 0x00007400ff0b77ac */ /* 0x000e620008000800 */
[----:B------:R-:W-:Y:S01]  /*00f0*/  MOV R23, RZ ;  /* 0x000000ff00177202 */ /* 0x000fe20000000f00 */
[----:B------:R-:W-:Y:S01]  /*0100*/  IMAD R15, R12, UR10, R21 ;  /* 0x0000000a0c0f7c24 */ /* 0x000fe2000f8e0215 */
[----:B------:R-:W-:Y:S01]  /*0110*/  UMOV UR5, 0x400 ;  /* 0x0000040000057882 */ /* 0x000fe20000000000 */
[----:B------:R-:W-:-:S03]  /*0120*/  UIADD3 UR4, UPT, UPT, UR10, 0xf, URZ ;  /* 0x0000000f0a047890 */ /* 0x000fc6000fffe0ff */
[----:B------:R-:W2:Y:S01]  /*0130*/  LDC R16, c[0x0][0x3a0] ;  /* 0x0000e800ff107b82 */ /* 0x000ea20000000800 */
[----:B------:R-:W-:Y:S02]  /*0140*/  UIADD3 UR6, UPT, UPT, UR5, 0x400, URZ ;  /* 0x0000040005067890 */ /* 0x000fe4000fffe0ff */
[----:B------:R-:W-:Y:S01]  /*0150*/  USHF.R.U32.HI UR4, URZ, 0x4, UR4 ;  /* 0x00000004ff047899 */ /* 0x000fe20008011604 */
[----:B------:R-:W3:Y:S04]  /*0160*/  LDCU.64 UR12, c[0x0][0x398] ;  /* 0x00007300ff0c77ac */ /* 0x000ee80008000a00 */
[----:B------:R-:W4:Y:S01]  /*0170*/  LDC.64 R2, c[0x0][0x380] ;  /* 0x0000e000ff027b82 */ /* 0x000f220000000a00 */
[----:B------:R-:W-:Y:S01]  /*0180*/  UIADD3 UR4, UPT, UPT, -UR4, URZ, URZ ;  /* 0x000000ff04047290 */ /* 0x000fe2000fffe1ff */
[----:B-1----:R-:W-:Y:S01]  /*0190*/  IMAD R14, R0, UR11, R21 ;  /* 0x0000000b000e7c24 */ /* 0x002fe2000f8e0215 */
[----:B0-----:R-:W-:-:S04]  /*01a0*/  ULEA UR5, UR7, UR5, 0x18 ;  /* 0x0000000507057291 */ /* 0x001fc8000f8ec0ff */
[----:B------:R-:W-:Y:S01]  /*01b0*/  LEA R14, R4, R14, 0x4 ;  /* 0x0000000e040e7211 */ /* 0x000fe200078e20ff */
[----:B------:R-:W-:Y:S01]  /*01c0*/  ULEA UR6, UR7, UR6, 0x18 ;  /* 0x0000000607067291 */ /* 0x000fe2000f8ec0ff */
[----:B------:R-:W-:-:S05]  /*01d0*/  LEA R18, R0, UR5, 0x6 ;  /* 0x0000000500127c11 */ /* 0x000fca000f8e30ff */
[C---:B------:R-:W-:Y:S02]  /*01e0*/  LEA R19, R21.reuse, UR6, 0x2 ;  /* 0x0000000615137c11 */ /* 0x040fe4000f8e10ff */
[----:B------:R-:W-:Y:S02]  /*01f0*/  LEA R20, R21, R18, 0x2 ;  /* 0x0000001215147211 */ /* 0x000fe400078e10ff */
[----:B---3--:R-:W-:-:S07]  /*0200*/  LEA R17, R0, R19, 0x6 ;  /* 0x0000001300117211 */ /* 0x008fce00078e30ff */
.L_x_1:
[----:B------:R-:W-:Y:S01]  /*0210*/  ISETP.GE.AND P0, PT, R0, UR13, PT ;  /* 0x0000000d00007c0c */ /* 0x000fe2000bf06270 */
[----:B------:R-:W-:Y:S01]  /*0220*/  HFMA2 R22, -RZ, RZ, 0, 0 ;  /* 0x00000000ff167431 */ /* 0x000fe200000001ff */
[----:B------:R-:W-:Y:S01]  /*0230*/  ISETP.GE.AND P1, PT, R21, UR13, PT ;  /* 0x0000000d15007c0c */ /* 0x000fe2000bf26270 */
[----:B----4-:R-:W-:Y:S01]  /*0240*/  IMAD.WIDE R4, R15, 0x4, R2 ;  /* 0x000000040f047825 */ /* 0x010fe200078e0202 */
[----:B--2---:R-:W-:Y:S02]  /*0250*/  ISETP.GE.OR P0, PT, R13, R16, P0 ;  /* 0x000000100d00720c */ /* 0x004fe40000706670 */
[----:B------:R-:W-:Y:S02]  /*0260*/  ISETP.GE.OR P1, PT, R12, UR12, P1 ;  /* 0x0000000c0c007c0c */ /* 0x000fe40008f26670 */
[----:B------:R-:W-:-:S09]  /*0270*/  MOV R27, RZ ;  /* 0x000000ff001b7202 */ /* 0x000fd20000000f00 */
[----:B------:R-:W0:Y:S02]  /*0280*/  @!P0 LDC.64 R6, c[0x0][0x388] ;  /* 0x0000e200ff068b82 */ /* 0x000e240000000a00 */
[----:B------:R-:W2:Y:S01]  /*0290*/  @!P1 LDG.E R27, desc[UR8][R4.64] ;  /* 0x00000008041b9981 */ /* 0x000ea2000c1e1900 */
[----:B0-----:R-:W-:-:S05]  /*02a0*/  @!P0 IMAD.WIDE R6, R14, 0x4, R6 ;  /* 0x000000040e068825 */ /* 0x001fca00078e0206 */
[----:B------:R-:W3:Y:S01]  /*02b0*/  @!P0 LDG.E R22, desc[UR8][R6.64] ;  /* 0x0000000806168981 */ /* 0x000ee2000c1e1900 */
[----:B------:R-:W-:-:S04]  /*02c0*/  UIADD3 UR4, UPT, UPT, UR4, 0x1, URZ ;  /* 0x0000000104047890 */ /* 0x000fc8000fffe0ff */
[----:B------:R-:W-:Y:S01]  /*02d0*/  UISETP.NE.AND UP0, UPT, UR4, URZ, UPT ;  /* 0x000000ff0400728c */ /* 0x000fe2000bf05270 */
[----:B------:R-:W-:Y:S02]  /*02e0*/  IADD3 R0, PT, PT, R0, 0x10, RZ ;  /* 0x0000001000007810 */ /* 0x000fe40007ffe0ff */
[----:B------:R-:W-:Y:S02]  /*02f0*/  IADD3 R15, PT, PT, R15, 0x10, RZ ;  /* 0x000000100f0f7810 */ /* 0x000fe40007ffe0ff */
[----:B------:R-:W-:Y:S02]  /*0300*/  IADD3 R21, PT, PT, R21, 0x10, RZ ;  /* 0x0000001015157810 */ /* 0x000fe40007ffe0ff */
[----:B------:R-:W-:Y:S01]  /*0310*/  LEA R14, R16, R14, 0x4 ;  /* 0x0000000e100e7211 */ /* 0x000fe200078e20ff */
[----:B--2---:R-:W-:Y:S04]  /*0320*/  STS [R20], R27 ;  /* 0x0000001b14007388 */ /* 0x004fe80000000800 */
[----:B---3--:R-:W-:Y:S01]  /*0330*/  STS [R17], R22 ;  /* 0x0000001611007388 */ /* 0x008fe20000000800 */
[----:B------:R-:W-:Y:S06]  /*0340*/  BAR.SYNC.DEFER_BLOCKING 0x0 ;  /* 0x0000000000007b1d */ /* 0x000fec0000010000 */
[----:B------:R-:W-:Y:S04]  /*0350*/  LDS R26, [R19] ;  /* 0x00000000131a7984 */ /* 0x000fe80000000800 */
[----:B------:R-:W0:Y:S04]  /*0360*/  LDS.128 R8, [R18] ;  /* 0x0000000012087984 */ /* 0x000e280000000c00 */
[----:B------:R-:W1:Y:S04]  /*0370*/  LDS R29, [R19+0x40] ;  /* 0x00004000131d7984 */ /* 0x000e680000000800 */
[----:B------:R-:W2:Y:S04]  /*0380*/  LDS R25, [R19+0x80] ;  /* 0x0000800013197984 */ /* 0x000ea80000000800 */
[----:B------:R-:W3:Y:S04]  /*0390*/  LDS R24, [R19+0xc0] ;  /* 0x0000c00013187984 */ /* 0x000ee80000000800 */
[----:B------:R-:W-:Y:S04]  /*03a0*/  LDS.128 R4, [R18+0x10] ;  /* 0x0000100012047984 */ /* 0x000fe80000000c00 */
[----:B------:R-:W-:Y:S04]  /*03b0*/  LDS R22, [R19+0x140] ;  /* 0x0001400013167984 */ /* 0x000fe80000000800 */
[----:B------:R-:W-:Y:S01]  /*03c0*/  LDS R27, [R19+0x200] ;  /* 0x00020000131b7984 */ /* 0x000fe20000000800 */
[----:B0-----:R-:W-:-:S03]  /*03d0*/  FFMA R8, R8, R26, R23 ;  /* 0x0000001a08087223 */ /* 0x001fc60000000017 */
[----:B------:R-:W0:Y:S01]  /*03e0*/  LDS R23, [R19+0x100] ;  /* 0x0001000013177984 */ /* 0x000e220000000800 */
[----:B-1----:R-:W-:-:S03]  /*03f0*/  FFMA R8, R29, R9, R8 ;  /* 0x000000091d087223 */ /* 0x002fc60000000008 */
[----:B------:R-:W-:Y:S01]  /*0400*/  LDS R26, [R19+0x1c0] ;  /* 0x0001c000131a7984 */ /* 0x000fe20000000800 */
[----:B--2---:R-:W-:-:S03]  /*0410*/  FFMA R9, R25, R10, R8 ;  /* 0x0000000a19097223 */ /* 0x004fc60000000008 */
[----:B------:R-:W1:Y:S01]  /*0420*/  LDS R25, [R19+0x180] ;  /* 0x0001800013197984 */ /* 0x000e620000000800 */
[----:B---3--:R-:W-:-:S03]  /*0430*/  FFMA R9, R24, R11, R9 ;  /* 0x0000000b18097223 */ /* 0x008fc60000000009 */
[----:B------:R-:W-:Y:S01]  /*0440*/  LDS R24, [R19+0x240] ;  /* 0x0002400013187984 */ /* 0x000fe20000000800 */
[----:B0-----:R-:W-:-:S03]  /*0450*/  FFMA R23, R4, R23, R9 ;  /* 0x0000001704177223 */ /* 0x001fc60000000009 */
[----:B------:R-:W0:Y:S01]  /*0460*/  LDS.128 R8, [R18+0x20] ;  /* 0x0000200012087984 */ /* 0x000e220000000c00 */
[----:B------:R-:W-:-:S03]  /*0470*/  FFMA R22, R22, R5, R23 ;  /* 0x0000000516167223 */ /* 0x000fc60000000017 */
[----:B------:R-:W2:Y:S01]  /*0480*/  LDS R23, [R19+0x280] ;  /* 0x0002800013177984 */ /* 0x000ea20000000800 */
[----:B-1----:R-:W-:-:S03]  /*0490*/  FFMA R25, R25, R6, R22 ;  /* 0x0000000619197223 */ /* 0x002fc60000000016 */
[----:B------:R-:W1:Y:S01]  /*04a0*/  LDS R22, [R19+0x2c0] ;  /* 0x0002c00013167984 */ /* 0x000e620000000800 */
[----:B------:R-:W-:-:S03]  /*04b0*/  FFMA R7, R26, R7, R25 ;  /* 0x000000071a077223 */ /* 0x000fc60000000019 */
[----:B------:R-:W-:Y:S01]  /*04c0*/  LDS R25, [R19+0x300] ;  /* 0x0003000013197984 */ /* 0x000fe20000000800 */
[----:B0-----:R-:W-:-:S03]  /*04d0*/  FFMA R27, R8, R27, R7 ;  /* 0x0000001b081b7223 */ /* 0x001fc60000000007 */
[----:B------:R-:W0:Y:S01]  /*04e0*/  LDS.128 R4, [R18+0x30] ;  /* 0x0000300012047984 */ /* 0x000e220000000c00 */
[----:B------:R-:W-:-:S03]  /*04f0*/  FFMA R24, R24, R9, R27 ;  /* 0x0000000918187223 */ /* 0x000fc6000000001b */
[----:B------:R-:W3:Y:S04]  /*0500*/  LDS R27, [R19+0x340] ;  /* 0x00034000131b7984 */ /* 0x000ee80000000800 */
[----:B------:R-:W4:Y:S04]  /*0510*/  LDS R9, [R19+0x380] ;  /* 0x0003800013097984 */ /* 0x000f280000000800 */
[----:B------:R-:W5:Y:S01]  /*0520*/  LDS R8, [R19+0x3c0] ;  /* 0x0003c00013087984 */ /* 0x000f620000000800 */
[----:B--2---:R-:W-:-:S04]  /*0530*/  FFMA R23, R23, R10, R24 ;  /* 0x0000000a17177223 */ /* 0x004fc80000000018 */
[----:B-1----:R-:W-:-:S04]  /*0540*/  FFMA R11, R22, R11, R23 ;  /* 0x0000000b160b7223 */ /* 0x002fc80000000017 */
[----:B0-----:R-:W-:-:S04]  /*0550*/  FFMA R4, R4, R25, R11 ;  /* 0x0000001904047223 */ /* 0x001fc8000000000b */
[----:B---3--:R-:W-:-:S04]  /*0560*/  FFMA R4, R27, R5, R4 ;  /* 0x000000051b047223 */ /* 0x008fc80000000004 */
[----:B----4-:R-:W-:-:S04]  /*0570*/  FFMA R9, R9, R6, R4 ;  /* 0x0000000609097223 */ /* 0x010fc80000000004 */
[----:B-----5:R-:W-:Y:S01]  /*0580*/  FFMA R23, R8, R7, R9 ;  /* 0x0000000708177223 */ /* 0x020fe20000000009 */
[----:B------:R-:W-:Y:S06]  /*0590*/  BAR.SYNC.DEFER_BLOCKING 0x0 ;  /* 0x0000000000007b1d */ /* 0x000fec0000010000 */
[----:B------:R-:W-:Y:S05]  /*05a0*/  BRA.U UP0, `(.L_x_1) ;  /* 0xfffffffd00187547 */ /* 0x000fea000b83ffff */
.L_x_0:
[----:B------:R-:W0:Y:S01]  /*05b0*/  LDCU UR4, c[0x0][0x398] ;  /* 0x00007300ff0477ac */ /* 0x000e220008000800 */
[----:B------:R-:W-:-:S04]  /*05c0*/  ISETP.GE.AND P0, PT, R13, UR14, PT ;  /* 0x0000000e0d007c0c */ /* 0x000fc8000bf06270 */
[----:B0-----:R-:W-:-:S13]  /*05d0*/  ISETP.GE.OR P0, PT, R12, UR4, P0 ;  /* 0x000000040c007c0c */ /* 0x001fda0008706670 */
[----:B------:R-:W-:Y:S05]  /*05e0*/  @P0 EXIT ;  /* 0x000000000000094d */ /* 0x000fea0003800000 */
[----:B------:R-:W0:Y:S01]  /*05f0*/  LDC.64 R2, c[0x0][0x390] ;  /* 0x0000e400ff027b82 */ /* 0x000e220000000a00 */
[----:B------:R-:W-:-:S04]  /*0600*/  IMAD R13, R12, UR14, R13 ;  /* 0x0000000e0c0d7c24 */ /* 0x000fc8000f8e020d */
[----:B0-----:R-:W-:-:S05]  /*0610*/  IMAD.WIDE R2, R13, 0x4, R2 ;  /* 0x000000040d027825 */ /* 0x001fca00078e0202 */
[----:B------:R-:W-:Y:S01]  /*0620*/  STG.E desc[UR8][R2.64], R23 ;  /* 0x0000001702007986 */ /* 0x000fe2000c101908 */
[----:B------:R-:W-:Y:S05]  /*0630*/  EXIT ;  /* 0x000000000000794d */ /* 0x000fea0003800000 */
.L_x_2:
[----:B------:R-:W-:-:S00]  /*0640*/  BRA `(.L_x_2) ;  /* 0xfffffffc00fc7947 */ /* 0x000fc0000383ffff */
[----:B------:R-:W-:-:S00]  /*0650*/  NOP ;  /* 0x0000000000007918 */ /* 0x000fc00000000000 */
        /* <DEDUP_REMOVED lines=10> */
.L_x_8:


//--------------------- .text._Z14matrixMultiplyPfS_S_iii --------------------------
	.section	.text._Z14matrixMultiplyPfS_S_iii,"ax",@progbits
	.align	128
        .global         _Z14matrixMultiplyPfS_S_iii
        .type           _Z14matrixMultiplyPfS_S_iii,@function
        .size           _Z14matrixMultiplyPfS_S_iii,(.L_x_9 - _Z14matrixMultiplyPfS_S_iii)
        .other          _Z14matrixMultiplyPfS_S_iii,@"STO_CUDA_ENTRY STV_DEFAULT"
_Z14matrixMultiplyPfS_S_iii:
.text._Z14matrixMultiplyPfS_S_iii:
[----:B------:R-:W-:Y:S01]  /*0000*/  LDC R1, c[0x0][0x37c] ;  /* 0x0000df00ff017b82 */ /* 0x000fe20000000800 */
[----:B------:R-:W0:Y:S07]  /*0010*/  S2R R5, SR_TID.X ;  /* 0x0000000000057919 */ /* 0x000e2e0000002100 */
[----:B------:R-:W1:Y:S01]  /*0020*/  LDC R16, c[0x0][0x364] ;  /* 0x0000d900ff107b82 */ /* 0x000e620000000800 */
[----:B------:R-:W2:Y:S01]  /*0030*/  LDCU UR6, c[0x0][0x398] ;  /* 0x00007300ff0677ac */ /* 0x000ea20008000800 */
[----:B------:R-:W1:Y:S06]  /*0040*/  S2R R3, SR_TID.Y ;  /* 0x0000000000037919 */ /* 0x000e6c0000002200 */
[----:B------:R-:W0:Y:S08]  /*0050*/  S2UR UR5, SR_CTAID.X ;  /* 0x00000000000579c3 */ /* 0x000e300000002500 */
[----:B------:R-:W0:Y:S08]  /*0060*/  LDC R0, c[0x0][0x360] ;  /* 0x0000d800ff007b82 */ /* 0x000e300000000800 */
[----:B------:R-:W1:Y:S08]  /*0070*/  S2UR UR4, SR_CTAID.Y ;  /* 0x00000000000479c3 */ /* 0x000e700000002600 */
[----:B------:R-:W3:Y:S01]  /*0080*/  LDC R17, c[0x0][0x3a0] ;  /* 0x0000e800ff117b82 */ /* 0x000ee20000000800 */
[----:B0-----:R-:W-:-:S02]  /*0090*/  IMAD R0, R0, UR5, R5 ;  /* 0x0000000500007c24 */ /* 0x001fc4000f8e0205 */
[----:B-1----:R-:W-:-:S03]  /*00a0*/  IMAD R16, R16, UR4, R3 ;  /* 0x0000000410107c24 */ /* 0x002fc6000f8e0203 */
[----:B---3--:R-:W-:-:S04]  /*00b0*/  ISETP.GE.AND P0, PT, R0, R17, PT ;  /* 0x000000110000720c */ /* 0x008fc80003f06270 */
[----:B--2---:R-:W-:-:S13]  /*00c0*/  ISETP.GE.OR P0, PT, R16, UR6, P0 ;  /* 0x0000000610007c0c */ /* 0x004fda0008706670 */
[----:B------:R-:W-:Y:S05]  /*00d0*/  @P0 EXIT ;  /* 0x000000000000094d */ /* 0x000fea0003800000 */
[----:B------:R-:W0:Y:S01]  /*00e0*/  LDC R19, c[0x0][0x39c] ;  /* 0x0000e700ff137b82 */ /* 0x000e220000000800 */
[----:B------:R-:W1:Y:S01]  /*00f0*/  LDCU.64 UR4, c[0x0][0x358] ;  /* 0x00006b00ff0477ac */ /* 0x000e620008000a00 */
[----:B------:R-:W-:Y:S01]  /*0100*/  HFMA2 R24, -RZ, RZ, 0, 0 ;  /* 0x00000000ff187431 */ /* 0x000fe200000001ff */
[----:B0-----:R-:W-:-:S13]  /*0110*/  ISETP.GE.AND P0, PT, R19, 0x1, PT ;  /* 0x000000011300780c */ /* 0x001fda0003f06270 */
[----:B-1----:R-:W-:Y:S05]  /*0120*/  @!P0 BRA `(.L_x_3) ;  /* 0x0000000400e08947 */ /* 0x002fea0003800000 */
[C---:B------:R-:W-:Y:S01]  /*0130*/  ISETP.GE.U32.AND P1, PT, R19.reuse, 0x8, PT ;  /* 0x000000081300780c */ /* 0x040fe20003f26070 */
[----:B------:R-:W-:Y:S01]  /*0140*/  IMAD R20, R16, R19, RZ ;  /* 0x0000001310147224 */ /* 0x000fe200078e02ff */
[----:B------:R-:W-:Y:S02]  /*0150*/  LOP3.LUT R27, R19, 0x7, RZ, 0xc0, !PT ;  /* 0x00000007131b7812 */ /* 0x000fe400078ec0ff */
[----:B------:R-:W-:Y:S02]  /*0160*/  MOV R24, RZ ;  /* 0x000000ff00187202 */ /* 0x000fe40000000f00 */
[----:B------:R-:W-:Y:S02]  /*0170*/  ISETP.NE.AND P0, PT, R27, RZ, PT ;  /* 0x000000ff1b00720c */ /* 0x000fe40003f05270 */
[----:B------:R-:W-:-:S05]  /*0180*/  MOV R21, RZ ;  /* 0x000000ff00157202 */ /* 0x000fca0000000f00 */
[----:B------:R-:W-:Y:S06]  /*0190*/  @!P1 BRA `(.L_x_4) ;  /* 0x0000000000c49947 */ /* 0x000fec0003800000 */
[----:B------:R-:W0:Y:S01]  /*01a0*/  LDC.64 R2, c[0x0][0x380] ;  /* 0x0000e000ff027b82 */ /* 0x000e220000000a00 */
[----:B------:R-:W-:Y:S02]  /*01b0*/  LOP3.LUT R21, R19, 0x7ffffff8, RZ, 0xc0, !PT ;  /* 0x7ffffff813157812 */ /* 0x000fe400078ec0ff */
[----:B------:R-:W-:Y:S02]  /*01c0*/  MOV R24, RZ ;  /* 0x000000ff00187202 */ /* 0x000fe40000000f00 */
[----:B------:R-:W-:Y:S02]  /*01d0*/  MOV R18, R0 ;  /* 0x0000000000127202 */ /* 0x000fe40000000f00 */
[----:B------:R-:W-:Y:S01]  /*01e0*/  IADD3 R22, PT, PT, -R21, RZ, RZ ;  /* 0x000000ff15167210 */ /* 0x000fe20007ffe1ff */
[----:B0-----:R-:W-:-:S03]  /*01f0*/  IMAD.WIDE.U32 R2, R20, 0x4, R2 ;  /* 0x0000000414027825 */ /* 0x001fc600078e0002 */
[----:B------:R-:W-:-:S04]  /*0200*/  IADD3 R4, P1, PT, R2, 0x10, RZ ;  /* 0x0000001002047810 */ /* 0x000fc80007f3e0ff */
[----:B------:R-:W-:-:S09]  /*0210*/  IADD3.X R5, PT, PT, RZ, R3, RZ, P1, !PT ;  /* 0x00000003ff057210 */ /* 0x000fd20000ffe4ff */
.L_x_5:
[----:B------:R-:W0:Y:S01]  /*0220*/  LDC.64 R14, c[0x0][0x388] ;  /* 0x0000e200ff0e7b82 */ /* 0x000e220000000a00 */
[----:B------:R-:W-:Y:S02]  /*0230*/  MOV R2, R4 ;  /* 0x0000000400027202 */ /* 0x000fe40000000f00 */
[----:B------:R-:W-:-:S05]  /*0240*/  MOV R3, R5 ;  /* 0x0000000500037202 */ /* 0x000fca0000000f00 */
[----:B------:R-:W2:Y:S04]  /*0250*/  LDG.E R25, desc[UR4][R2.64+-0x10] ;  /* 0xfffff00402197981 */ /* 0x000ea8000c1e1900 */
[----:B------:R-:W3:Y:S04]  /*0260*/  LDG.E R23, desc[UR4][R2.64+-0xc] ;  /* 0xfffff40402177981 */ /* 0x000ee8000c1e1900 */
[----:B------:R-:W4:Y:S04]  /*0270*/  LDG.E R29, desc[UR4][R2.64+-0x8] ;  /* 0xfffff804021d7981 */ /* 0x000f28000c1e1900 */
[----:B------:R-:W5:Y:S01]  /*0280*/  LDG.E R28, desc[UR4][R2.64+-0x4] ;  /* 0xfffffc04021c7981 */ /* 0x000f62000c1e1900 */
[----:B0-----:R-:W-:-:S05]  /*0290*/  IMAD.WIDE R14, R18, 0x4, R14 ;  /* 0x00000004120e7825 */ /* 0x001fca00078e020e */
[----:B------:R0:W2:Y:S01]  /*02a0*/  LDG.E R26, desc[UR4][R14.64] ;  /* 0x000000040e1a7981 */ /* 0x0000a2000c1e1900 */
[----:B------:R-:W-:-:S04]  /*02b0*/  IMAD.WIDE R12, R17, 0x4, R14 ;  /* 0x00000004110c7825 */ /* 0x000fc800078e020e */
[C---:B------:R-:W-:Y:S02]  /*02c0*/  IMAD.WIDE R4, R17.reuse, 0x4, R12 ;  /* 0x0000000411047825 */ /* 0x040fe400078e020c */
[----:B------:R-:W3:Y:S02]  /*02d0*/  LDG.E R12, desc[UR4][R12.64] ;  /* 0x000000040c0c7981 */ /* 0x000ee4000c1e1900 */
[C---:B------:R-:W-:Y:S02]  /*02e0*/  IMAD.WIDE R8, R17.reuse, 0x4, R4 ;  /* 0x0000000411087825 */ /* 0x040fe400078e0204 */
[----:B------:R-:W4:Y:S02]  /*02f0*/  LDG.E R4, desc[UR4][R4.64] ;  /* 0x0000000404047981 */ /* 0x000f24000c1e1900 */
[C---:B------:R-:W-:Y:S02]  /*0300*/  IMAD.WIDE R6, R17.reuse, 0x4, R8 ;  /* 0x0000000411067825 */ /* 0x040fe400078e0208 */
[----:B------:R-:W5:Y:S02]  /*0310*/  LDG.E R8, desc[UR4][R8.64] ;  /* 0x0000000408087981 */ /* 0x000f64000c1e1900 */
[----:B------:R-:W-:-:S02]  /*0320*/  IMAD.WIDE R10, R17, 0x4, R6 ;  /* 0x00000004110a7825 */ /* 0x000fc400078e0206 */
[----:B------:R-:W5:Y:S04]  /*0330*/  LDG.E R5, desc[UR4][R2.64] ;  /* 0x0000000402057981 */ /* 0x000f68000c1e1900 */
[----:B------:R-:W5:Y:S01]  /*0340*/  LDG.E R6, desc[UR4][R6.64] ;  /* 0x0000000406067981 */ /* 0x000f62000c1e1900 */
[----:B0-----:R-:W-:-:S03]  /*0350*/  IMAD.WIDE R14, R17, 0x4, R10 ;  /* 0x00000004110e7825 */ /* 0x001fc600078e020a */
[----:B------:R-:W5:Y:S04]  /*0360*/  LDG.E R10, desc[UR4][R10.64] ;  /* 0x000000040a0a7981 */ /* 0x000f68000c1e1900 */
[----:B------:R-:W5:Y:S04]  /*0370*/  LDG.E R13, desc[UR4][R14.64] ;  /* 0x000000040e0d7981 */ /* 0x000f68000c1e1900 */
[----:B------:R-:W5:Y:S04]  /*0380*/  LDG.E R7, desc[UR4][R2.64+0x4] ;  /* 0x0000040402077981 */ /* 0x000f68000c1e1900 */
[----:B------:R-:W5:Y:S01]  /*0390*/  LDG.E R9, desc[UR4][R2.64+0xc] ;  /* 0x00000c0402097981 */ /* 0x000f62000c1e1900 */
[----:B--2---:R-:W-:Y:S01]  /*03a0*/  FFMA R26, R25, R26, R24 ;  /* 0x0000001a191a7223 */ /* 0x004fe20000000018 */
[----:B------:R-:W-:-:S02]  /*03b0*/  IMAD.WIDE R24, R17, 0x4, R14 ;  /* 0x0000000411187825 */ /* 0x000fc400078e020e */
[----:B------:R-:W2:Y:S04]  /*03c0*/  LDG.E R14, desc[UR4][R2.64+0x8] ;  /* 0x00000804020e7981 */ /* 0x000ea8000c1e1900 */
[----:B------:R-:W2:Y:S01]  /*03d0*/  LDG.E R24, desc[UR4][R24.64] ;  /* 0x0000000418187981 */ /* 0x000ea2000c1e1900 */
[----:B---3--:R-:W-:Y:S01]  /*03e0*/  FFMA R12, R23, R12, R26 ;  /* 0x0000000c170c7223 */ /* 0x008fe2000000001a */
[----:B------:R-:W-:-:S03]  /*03f0*/  IADD3 R22, PT, PT, R22, 0x8, RZ ;  /* 0x0000000816167810 */ /* 0x000fc60007ffe0ff */
[----:B----4-:R-:W-:Y:S01]  /*0400*/  FFMA R29, R29, R4, R12 ;  /* 0x000000041d1d7223 */ /* 0x010fe2000000000c */
[----:B------:R-:W-:-:S03]  /*0410*/  ISETP.NE.AND P1, PT, R22, RZ, PT ;  /* 0x000000ff1600720c */ /* 0x000fc60003f25270 */
[----:B-----5:R-:W-:Y:S01]  /*0420*/  FFMA R8, R28, R8, R29 ;  /* 0x000000081c087223 */ /* 0x020fe2000000001d */
[----:B------:R-:W-:-:S03]  /*0430*/  IADD3 R4, P2, PT, R2, 0x20, RZ ;  /* 0x0000002002047810 */ /* 0x000fc60007f5e0ff */
[----:B------:R-:W-:Y:S01]  /*0440*/  FFMA R6, R5, R6, R8 ;  /* 0x0000000605067223 */ /* 0x000fe20000000008 */
[----:B------:R-:W-:Y:S02]  /*0450*/  IADD3.X R5, PT, PT, RZ, R3, RZ, P2, !PT ;  /* 0x00000003ff057210 */ /* 0x000fe400017fe4ff */
[----:B------:R-:W-:Y:S01]  /*0460*/  LEA R18, R17, R18, 0x3 ;  /* 0x0000001211127211 */ /* 0x000fe200078e18ff */
[----:B------:R-:W-:-:S04]  /*0470*/  FFMA R7, R7, R10, R6 ;  /* 0x0000000a07077223 */ /* 0x000fc80000000006 */
[----:B--2---:R-:W-:-:S04]  /*0480*/  FFMA R14, R14, R13, R7 ;  /* 0x0000000d0e0e7223 */ /* 0x004fc80000000007 */
[----:B------:R-:W-:Y:S01]  /*0490*/  FFMA R24, R9, R24, R14 ;  /* 0x0000001809187223 */ /* 0x000fe2000000000e */
[----:B------:R-:W-:Y:S06]  /*04a0*/  @P1 BRA `(.L_x_5) ;  /* 0xfffffffc005c1947 */ /* 0x000fec000383ffff */
.L_x_4:
[----:B------:R-:W-:Y:S05]  /*04b0*/  @!P0 BRA `(.L_x_3) ;  /* 0x0000000000fc8947 */ /* 0x000fea0003800000 */
[----:B------:R-:W-:Y:S02]  /*04c0*/  ISETP.GE.U32.AND P1, PT, R27, 0x4, PT ;  /* 0x000000041b00780c */ /* 0x000fe40003f26070 */
[----:B------:R-:W-:-:S04]  /*04d0*/  LOP3.LUT R14, R19, 0x3, RZ, 0xc0, !PT ;  /* 0x00000003130e7812 */ /* 0x000fc800078ec0ff */
[----:B------:R-:W-:-:S07]  /*04e0*/  ISETP.NE.AND P0, PT, R14, RZ, PT ;  /* 0x000000ff0e00720c */ /* 0x000fce0003f05270 */
[----:B------:R-:W-:Y:S06]  /*04f0*/  @!P1 BRA `(.L_x_6) ;  /* 0x00000000006c9947 */ /* 0x000fec0003800000 */
[----:B------:R-:W0:Y:S01]  /*0500*/  LDC.64 R4, c[0x0][0x388] ;  /* 0x0000e200ff047b82 */ /* 0x000e220000000a00 */
[----:B------:R-:W1:Y:S01]  /*0510*/  LDCU.64 UR6, c[0x0][0x380] ;  /* 0x00007000ff0677ac */ /* 0x000e620008000a00 */
[----:B------:R-:W-:Y:S01]  /*0520*/  IMAD R7, R21, R17, R0 ;  /* 0x0000001115077224 */ /* 0x000fe200078e0200 */
[CC--:B------:R-:W-:Y:S02]  /*0530*/  IADD3 R3, PT, PT, R20.reuse, R21.reuse, RZ ;  /* 0x0000001514037210 */ /* 0x0c0fe40007ffe0ff */
[----:B------:R-:W-:-:S03]  /*0540*/  IADD3 R8, P1, PT, R20, R21, RZ ;  /* 0x0000001514087210 */ /* 0x000fc60007f3e0ff */
[----:B------:R-:W2:Y:S01]  /*0550*/  LDC.64 R12, c[0x0][0x380] ;  /* 0x0000e000ff0c7b82 */ /* 0x000ea20000000a00 */
[----:B0-----:R-:W-:-:S04]  /*0560*/  IMAD.WIDE R4, R7, 0x4, R4 ;  /* 0x0000000407047825 */ /* 0x001fc800078e0204 */
[----:B------:R-:W-:Y:S02]  /*0570*/  IMAD.WIDE R6, R17, 0x4, R4 ;  /* 0x0000000411067825 */ /* 0x000fe400078e0204 */
[----:B------:R-:W3:Y:S02]  /*0580*/  LDG.E R4, desc[UR4][R4.64] ;  /* 0x0000000404047981 */ /* 0x000ee4000c1e1900 */
[----:B--2---:R-:W-:Y:S01]  /*0590*/  IMAD.WIDE.U32 R12, R3, 0x4, R12 ;  /* 0x00000004030c7825 */ /* 0x004fe200078e000c */
[----:B------:R-:W-:Y:S02]  /*05a0*/  IADD3.X R3, PT, PT, RZ, RZ, RZ, P1, !PT ;  /* 0x000000ffff037210 */ /* 0x000fe40000ffe4ff */
[----:B-1----:R-:W-:-:S03]  /*05b0*/  LEA R2, P1, R8, UR6, 0x2 ;  /* 0x0000000608027c11 */ /* 0x002fc6000f8210ff */
[----:B------:R-:W3:Y:S01]  /*05c0*/  LDG.E R13, desc[UR4][R12.64] ;  /* 0x000000040c0d7981 */ /* 0x000ee2000c1e1900 */
[----:B------:R-:W-:Y:S01]  /*05d0*/  LEA.HI.X R3, R8, UR7, R3, 0x2, P1 ;  /* 0x0000000708037c11 */ /* 0x000fe200088f1403 */
[C---:B------:R-:W-:Y:S02]  /*05e0*/  IMAD.WIDE R8, R17.reuse, 0x4, R6 ;  /* 0x0000000411087825 */ /* 0x040fe400078e0206 */
[----:B------:R-:W2:Y:S04]  /*05f0*/  LDG.E R6, desc[UR4][R6.64] ;  /* 0x0000000406067981 */ /* 0x000ea8000c1e1900 */
[----:B------:R-:W2:Y:S01]  /*0600*/  LDG.E R15, desc[UR4][R2.64+0x4] ;  /* 0x00000404020f7981 */ /* 0x000ea2000c1e1900 */
[----:B------:R-:W-:-:S03]  /*0610*/  IMAD.WIDE R10, R17, 0x4, R8 ;  /* 0x00000004110a7825 */ /* 0x000fc600078e0208 */
[----:B------:R-:W4:Y:S04]  /*0620*/  LDG.E R22, desc[UR4][R8.64] ;  /* 0x0000000408167981 */ /* 0x000f28000c1e1900 */
[----:B------:R-:W4:Y:S04]  /*0630*/  LDG.E R18, desc[UR4][R2.64+0x8] ;  /* 0x0000080402127981 */ /* 0x000f28000c1e1900 */
[----:B------:R-:W5:Y:S04]  /*0640*/  LDG.E R26, desc[UR4][R2.64+0xc] ;  /* 0x00000c04021a7981 */ /* 0x000f68000c1e1900 */
[----:B------:R-:W5:Y:S01]  /*0650*/  LDG.E R10, desc[UR4][R10.64] ;  /* 0x000000040a0a7981 */ /* 0x000f62000c1e1900 */
[----:B------:R-:W-:Y:S01]  /*0660*/  IADD3 R21, PT, PT, R21, 0x4, RZ ;  /* 0x0000000415157810 */ /* 0x000fe20007ffe0ff */
[----:B---3--:R-:W-:-:S04]  /*0670*/  FFMA R24, R13, R4, R24 ;  /* 0x000000040d187223 */ /* 0x008fc80000000018 */
[----:B--2---:R-:W-:-:S04]  /*0680*/  FFMA R15, R15, R6, R24 ;  /* 0x000000060f0f7223 */ /* 0x004fc80000000018 */
[----:B----4-:R-:W-:-:S04]  /*0690*/  FFMA R15, R18, R22, R15 ;  /* 0x00000016120f7223 */ /* 0x010fc8000000000f */
[----:B-----5:R-:W-:-:S07]  /*06a0*/  FFMA R24, R26, R10, R15 ;  /* 0x0000000a1a187223 */ /* 0x020fce000000000f */
.L_x_6:
[----:B------:R-:W-:Y:S05]  /*06b0*/  @!P0 BRA `(.L_x_3) ;  /* 0x00000000007c8947 */ /* 0x000fea0003800000 */
[----:B------:R-:W-:Y:S01]  /*06c0*/  ISETP.NE.AND P1, PT, R14, 0x1, PT ;  /* 0x000000010e00780c */ /* 0x000fe20003f25270 */
[----:B------:R-:W0:Y:S01]  /*06d0*/  LDC.64 R10, c[0x0][0x380] ;  /* 0x0000e000ff0a7b82 */ /* 0x000e220000000a00 */
[----:B------:R-:W-:-:S04]  /*06e0*/  LOP3.LUT R19, R19, 0x1, RZ, 0xc0, !PT ;  /* 0x0000000113137812 */ /* 0x000fc800078ec0ff */
[----:B------:R-:W-:-:S03]  /*06f0*/  ISETP.NE.U32.AND P0, PT, R19, 0x1, PT ;  /* 0x000000011300780c */ /* 0x000fc60003f05070 */
[----:B------:R-:W1:Y:S04]  /*0700*/  LDC.64 R8, c[0x0][0x388] ;  /* 0x0000e200ff087b82 */ /* 0x000e680000000a00 */
[CC--:B------:R-:W-:Y:S02]  /*0710*/  @P1 IADD3 R13, PT, PT, R20.reuse, R21.reuse, RZ ;  /* 0x00000015140d1210 */ /* 0x0c0fe40007ffe0ff */
[----:B------:R-:W-:Y:S02]  /*0720*/  @P1 IADD3 R12, P2, PT, R20, R21, RZ ;  /* 0x00000015140c1210 */ /* 0x000fe40007f5e0ff */
[----:B------:R-:W2:Y:S02]  /*0730*/  @P1 LDC.64 R2, c[0x0][0x380] ;  /* 0x0000e000ff021b82 */ /* 0x000ea40000000a00 */
[----:B------:R-:W-:-:S06]  /*0740*/  @P1 IADD3.X R14, PT, PT, RZ, RZ, RZ, P2, !PT ;  /* 0x000000ffff0e1210 */ /* 0x000fcc00017fe4ff */
[----:B------:R-:W3:Y:S01]  /*0750*/  LDC.64 R4, c[0x0][0x380] ;  /* 0x0000e000ff047b82 */ /* 0x000ee20000000a00 */
[----:B0-----:R-:W-:-:S04]  /*0760*/  @P1 IMAD.WIDE.U32 R10, R13, 0x4, R10 ;  /* 0x000000040d0a1825 */ /* 0x001fc800078e000a */
[C---:B------:R-:W-:Y:S01]  /*0770*/  @P1 IMAD R13, R21.reuse, R17, R0 ;  /* 0x00000011150d1224 */ /* 0x040fe200078e0200 */
[----:B------:R-:W-:Y:S01]  /*0780*/  @P1 IADD3 R21, PT, PT, R21, 0x2, RZ ;  /* 0x0000000215151810 */ /* 0x000fe20007ffe0ff */
[----:B------:R-:W4:Y:S01]  /*0790*/  @P1 LDG.E R11, desc[UR4][R10.64] ;  /* 0x000000040a0b1981 */ /* 0x000f22000c1e1900 */
[----:B------:R-:W0:Y:S01]  /*07a0*/  LDC.64 R6, c[0x0][0x388] ;  /* 0x0000e200ff067b82 */ /* 0x000e220000000a00 */
[----:B-1----:R-:W-:Y:S01]  /*07b0*/  @P1 IMAD.WIDE R8, R13, 0x4, R8 ;  /* 0x000000040d081825 */ /* 0x002fe200078e0208 */
[----:B------:R-:W-:Y:S02]  /*07c0*/  @!P0 IADD3 R15, PT, PT, R20, R21, RZ ;  /* 0x00000015140f8210 */ /* 0x000fe40007ffe0ff */
[----:B--2---:R-:W-:Y:S01]  /*07d0*/  @P1 LEA R2, P2, R12, R2, 0x2 ;  /* 0x000000020c021211 */ /* 0x004fe200078410ff */
[----:B------:R-:W-:-:S03]  /*07e0*/  @!P0 IMAD R21, R21, R17, R0 ;  /* 0x0000001115158224 */ /* 0x000fc600078e0200 */
[----:B------:R-:W-:Y:S01]  /*07f0*/  @P1 LEA.HI.X R3, R12, R3, R14, 0x2, P2 ;  /* 0x000000030c031211 */ /* 0x000fe200010f140e */
[----:B------:R-:W-:Y:S01]  /*0800*/  @P1 IMAD.WIDE R12, R17, 0x4, R8 ;  /* 0x00000004110c1825 */ /* 0x000fe200078e0208 */
[----:B------:R-:W4:Y:S03]  /*0810*/  @P1 LDG.E R14, desc[UR4][R8.64] ;  /* 0x00000004080e1981 */ /* 0x000f26000c1e1900 */
[----:B---3--:R-:W-:Y:S01]  /*0820*/  @!P0 IMAD.WIDE.U32 R4, R15, 0x4, R4 ;  /* 0x000000040f048825 */ /* 0x008fe200078e0004 */
[----:B------:R-:W2:Y:S04]  /*0830*/  @P1 LDG.E R2, desc[UR4][R2.64+0x4] ;  /* 0x0000040402021981 */ /* 0x000ea8000c1e1900 */
[----:B------:R-:W2:Y:S01]  /*0840*/  @P1 LDG.E R12, desc[UR4][R12.64] ;  /* 0x000000040c0c1981 */ /* 0x000ea2000c1e1900 */
[----:B0-----:R-:W-:-:S03]  /*0850*/  @!P0 IMAD.WIDE R6, R21, 0x4, R6 ;  /* 0x0000000415068825 */ /* 0x001fc600078e0206 */
[----:B------:R-:W3:Y:S04]  /*0860*/  @!P0 LDG.E R5, desc[UR4][R4.64] ;  /* 0x0000000404058981 */ /* 0x000ee8000c1e1900 */
[----:B------:R-:W3:Y:S01]  /*0870*/  @!P0 LDG.E R6, desc[UR4][R6.64] ;  /* 0x0000000406068981 */ /* 0x000ee2000c1e1900 */
[----:B----4-:R-:W-:-:S04]  /*0880*/  @P1 FFMA R11, R11, R14, R24 ;  /* 0x0000000e0b0b1223 */ /* 0x010fc80000000018 */
[----:B--2---:R-:W-:-:S04]  /*0890*/  @P1 FFMA R24, R2, R12, R11 ;  /* 0x0000000c02181223 */ /* 0x004fc8000000000b */
[----:B---3--:R-:W-:-:S07]  /*08a0*/  @!P0 FFMA R24, R5, R6, R24 ;  /* 0x0000000605188223 */ /* 0x008fce0000000018 */
.L_x_3:
[----:B------:R-:W0:Y:S01]  /*08b0*/  LDC.64 R2, c[0x0][0x390] ;  /* 0x0000e400ff027b82 */ /* 0x000e220000000a00 */
[----:B------:R-:W-:-:S04]  /*08c0*/  IMAD R17, R16, R17, R0 ;  /* 0x0000001110117224 */ /* 0x000fc800078e0200 */
[----:B0-----:R-:W-:-:S05]  /*08d0*/  IMAD.WIDE R2, R17, 0x4, R2 ;  /* 0x0000000411027825 */ /* 0x001fca00078e0202 */
[----:B------:R-:W-:Y:S01]  /*08e0*/  STG.E desc[UR4][R2.64], R24 ;  /* 0x0000001802007986 */ /* 0x000fe2000c101904 */
[----:B------:R-:W-:Y:S05]  /*08f0*/  EXIT ;  /* 0x000000000000794d */ /* 0x000fea0003800000 */
.L_x_7:
        /* <DEDUP_REMOVED lines=16> */
.L_x_9:


//--------------------- .nv.shared._Z19matrixTiledMultiplyPfS_S_iii --------------------------
	.section	.nv.shared._Z19matrixTiledMultiplyPfS_S_iii,"aw",@nobits
	.sectionflags	@""
	.align	4
.nv.shared._Z19matrixTiledMultiplyPfS_S_iii:
	.zero		3072


//--------------------- .nv.shared.reserved.0     --------------------------
	.section	.nv.shared.reserved.0,"aw",@nobits
	.weak		__nv_reservedSMEM_offset_0_alias
	.size		__nv_reservedSMEM_offset_0_alias, 0, 64
	.other		__nv_reservedSMEM_offset_0_alias,@"STO_CUDA_RESERVED_SHARED STV_DEFAULT"
__nv_reservedSMEM_offset_0_alias:
	.zero		0
	.zero		64


//--------------------- .nv.constant0._Z19matrixTiledMultiplyPfS_S_iii --------------------------
	.section	.nv.constant0._Z19matrixTiledMultiplyPfS_S_iii,"a",@progbits
	.sectionflags	@""
	.align	4
.nv.constant0._Z19matrixTiledMultiplyPfS_S_iii:
	.zero		932


//--------------------- .nv.constant0._Z14matrixMultiplyPfS_S_iii --------------------------
	.section	.nv.constant0._Z14matrixMultiplyPfS_S_iii,"a",@progbits
	.sectionflags	@""
	.align	4
.nv.constant0._Z14matrixMultiplyPfS_S_iii:
	.zero		932


//--------------------- SYMBOLS --------------------------

	.type		.nv.reservedSmem.offset0,@object
	.size		.nv.reservedSmem.offset0,0x4
	.type		.nv.reservedSmem.cap,@object
	.size		.nv.reservedSmem.cap,0x4
